	.headerflags	@"EF_CUDA_TEXMODE_UNIFIED EF_CUDA_64BIT_ADDRESS EF_CUDA_ACCELERATORS EF_CUDA_SM90 EF_CUDA_VIRTUAL_SM(EF_CUDA_SM90)"
	.elftype	@"ET_EXEC"


//--------------------- .nv.info                  --------------------------
	.section	.nv.info,"",@"SHT_CUDA_INFO"
	.align	4


	//----- nvinfo : EIATTR_REGCOUNT
	.align		4
        /*0000*/ 	.byte	0x04, 0x2f
        /*0002*/ 	.short	(.L_1 - .L_0)
	.align		4
.L_0:
        /*0004*/ 	.word	index@(triton_poi_fused_cat_0)
        /*0008*/ 	.word	0x00000013


	//----- nvinfo : EIATTR_MIN_STACK_SIZE
	.align		4
.L_1:
        /*000c*/ 	.byte	0x04, 0x12
        /*000e*/ 	.short	(.L_3 - .L_2)
	.align		4
.L_2:
        /*0010*/ 	.word	index@(triton_poi_fused_cat_0)
        /*0014*/ 	.word	0x00000000


	//----- nvinfo : EIATTR_FRAME_SIZE
	.align		4
.L_3:
        /*0018*/ 	.byte	0x04, 0x11
        /*001a*/ 	.short	(.L_5 - .L_4)
	.align		4
.L_4:
        /*001c*/ 	.word	index@(triton_poi_fused_cat_0)
        /*0020*/ 	.word	0x00000000


	//----- nvinfo : EIATTR_MIN_STACK_SIZE
	.align		4
.L_5:
        /*0024*/ 	.byte	0x04, 0x12
        /*0026*/ 	.short	(.L_7 - .L_6)
	.align		4
.L_6:
        /*0028*/ 	.word	index@(triton_poi_fused_cat_0)
        /*002c*/ 	.word	0x00000000
.L_7:


//--------------------- .nv.info.triton_poi_fused_cat_0 --------------------------
	.section	.nv.info.triton_poi_fused_cat_0,"",@"SHT_CUDA_INFO"
	.sectionflags	@""
	.align	4


	//----- nvinfo : EIATTR_CUDA_API_VERSION
	.align		4
        /*0000*/ 	.byte	0x04, 0x37
        /*0002*/ 	.short	(.L_9 - .L_8)
.L_8:
        /*0004*/ 	.word	0x0000007c


	//----- nvinfo : EIATTR_KPARAM_INFO
	.align		4
.L_9:
        /*0008*/ 	.byte	0x04, 0x17
        /*000a*/ 	.short	(.L_11 - .L_10)
.L_10:
        /*000c*/ 	.word	0x00000000
        /*0010*/ 	.short	0x0004
        /*0012*/ 	.short	0x0020
        /*0014*/ 	.byte	0x00, 0xf0, 0x11, 0x00


	//----- nvinfo : EIATTR_KPARAM_INFO
	.align		4
.L_11:
        /*0018*/ 	.byte	0x04, 0x17
        /*001a*/ 	.short	(.L_13 - .L_12)
.L_12:
        /*001c*/ 	.word	0x00000000
        /*0020*/ 	.short	0x0003
        /*0022*/ 	.short	0x0018
        /*0024*/ 	.byte	0x00, 0xf4, 0x21, 0x00


	//----- nvinfo : EIATTR_KPARAM_INFO
	.align		4
.L_13:
        /*0028*/ 	.byte	0x04, 0x17
        /*002a*/ 	.short	(.L_15 - .L_14)
.L_14:
        /*002c*/ 	.word	0x00000000
        /*0030*/ 	.short	0x0002
        /*0032*/ 	.short	0x0010
        /*0034*/ 	.byte	0x00, 0xf4, 0x21, 0x00


	//----- nvinfo : EIATTR_KPARAM_INFO
	.align		4
.L_15:
        /*0038*/ 	.byte	0x04, 0x17
        /*003a*/ 	.short	(.L_17 - .L_16)
.L_16:
        /*003c*/ 	.word	0x00000000
        /*0040*/ 	.short	0x0001
        /*0042*/ 	.short	0x0008
        /*0044*/ 	.byte	0x00, 0xf4, 0x21, 0x00


	//----- nvinfo : EIATTR_KPARAM_INFO
	.align		4
.L_17:
        /*0048*/ 	.byte	0x04, 0x17
        /*004a*/ 	.short	(.L_19 - .L_18)
.L_18:
        /*004c*/ 	.word	0x00000000
        /*0050*/ 	.short	0x0000
        /*0052*/ 	.short	0x0000
        /*0054*/ 	.byte	0x00, 0xf4, 0x21, 0x00


	//----- nvinfo : EIATTR_SPARSE_MMA_MASK
	.align		4
.L_19:
        /*0058*/ 	.byte	0x03, 0x50
        /*005a*/ 	.short	0x0000


	//----- nvinfo : EIATTR_MAXREG_COUNT
	.align		4
        /*005c*/ 	.byte	0x03, 0x1b
        /*005e*/ 	.short	0x00ff


	//----- nvinfo : EIATTR_EXIT_INSTR_OFFSETS
	.align		4
        /*0060*/ 	.byte	0x04, 0x1c
        /*0062*/ 	.short	(.L_21 - .L_20)


	//   ....[0]....
.L_20:
        /*0064*/ 	.word	0x00000380


	//   ....[1]....
        /*0068*/ 	.word	0x000003a0


	//----- nvinfo : EIATTR_REQNTID
	.align		4
.L_21:
        /*006c*/ 	.byte	0x04, 0x10
        /*006e*/ 	.short	(.L_23 - .L_22)
.L_22:
        /*0070*/ 	.word	0x00000080
        /*0074*/ 	.word	0x00000001
        /*0078*/ 	.word	0x00000001


	//----- nvinfo : EIATTR_CBANK_PARAM_SIZE
	.align		4
.L_23:
        /*007c*/ 	.byte	0x03, 0x19
        /*007e*/ 	.short	0x0024


	//----- nvinfo : EIATTR_PARAM_CBANK
	.align		4
        /*0080*/ 	.byte	0x04, 0x0a
        /*0082*/ 	.short	(.L_25 - .L_24)
	.align		4
.L_24:
        /*0084*/ 	.word	index@(.nv.constant0.triton_poi_fused_cat_0)
        /*0088*/ 	.short	0x0210
        /*008a*/ 	.short	0x0024


	//----- nvinfo : EIATTR_SW_WAR
	.align		4
.L_25:
        /*008c*/ 	.byte	0x04, 0x36
        /*008e*/ 	.short	(.L_27 - .L_26)
.L_26:
        /*0090*/ 	.word	0x00000008
.L_27:


//--------------------- .nv.callgraph             --------------------------
	.section	.nv.callgraph,"",@"SHT_CUDA_CALLGRAPH"
	.align	4
	.sectionentsize	8
	.align		4
        /*0000*/ 	.word	0x00000000
	.align		4
        /*0004*/ 	.word	0xffffffff
	.align		4
        /*0008*/ 	.word	0x00000000
	.align		4
        /*000c*/ 	.word	0xfffffffe
	.align		4
        /*0010*/ 	.word	0x00000000
	.align		4
        /*0014*/ 	.word	0xfffffffd
	.align		4
        /*0018*/ 	.word	0x00000000
	.align		4
        /*001c*/ 	.word	0xfffffffc


//--------------------- .text.triton_poi_fused_cat_0 --------------------------
	.section	.text.triton_poi_fused_cat_0,"ax",@progbits
	.align	128
        .global         triton_poi_fused_cat_0
        .type           triton_poi_fused_cat_0,@function
        .size           triton_poi_fused_cat_0,(.L_x_1 - triton_poi_fused_cat_0)
        .other          triton_poi_fused_cat_0,@"STO_CUDA_ENTRY STV_DEFAULT"
triton_poi_fused_cat_0:
.text.triton_poi_fused_cat_0:
[----:B------:R-:W0:Y:S02]  /*0000*/  LDC R1, c[0x0][0x28] ;  /* 0x00000a00ff017b82 */ /* 0x000e240000000800 */
[----:B------:R-:W1:Y:S01]  /*0010*/  S2R R0, SR_TID.X ;  /* 0x0000000000007919 */ /* 0x000e620000002100 */
[----:B------:R-:W-:Y:S01]  /*0020*/  CS2R R14, SRZ ;  /* 0x00000000000e7805 */ /* 0x000fe2000001ff00 */
[----:B------:R-:W-:Y:S01]  /*0030*/  ULDC.64 UR4, c[0x0][0x208] ;  /* 0x0000820000047ab9 */ /* 0x000fe20000000a00 */
[----:B------:R-:W2:Y:S01]  /*0040*/  S2R R5, SR_CTAID.X ;  /* 0x0000000000057919 */ /* 0x000ea20000002500 */
[----:B-1----:R-:W-:Y:S01]  /*0050*/  IMAD.SHL.U32 R0, R0, 0x2, RZ ;  /* 0x0000000200007824 */ /* 0x002fe200078e00ff */
[----:B--2---:R-:W-:-:S04]  /*0060*/  SHF.R.S32.HI R3, RZ, 0x17, R5 ;  /* 0x00000017ff037819 */ /* 0x004fc80000011405 */
[----:B------:R-:W-:Y:S02]  /*0070*/  LOP3.LUT R0, R0, 0xfe, RZ, 0xc0, !PT ;  /* 0x000000fe00007812 */ /* 0x000fe400078ec0ff */
[----:B------:R-:W-:-:S03]  /*0080*/  SGXT R3, R3, 0x1 ;  /* 0x000000010303781a */ /* 0x000fc60000000200 */
[----:B------:R-:W-:Y:S02]  /*0090*/  IMAD R0, R5, 0x100, R0 ;  /* 0x0000010005007824 */ /* 0x000fe400078e0200 */
[----:B------:R-:W1:Y:S03]  /*00a0*/  LDC.64 R4, c[0x0][0x220] ;  /* 0x00008800ff047b82 */ /* 0x000e660000000a00 */
[----:B------:R-:W-:Y:S02]  /*00b0*/  LEA.HI R6, R3, R0, RZ, 0x4 ;  /* 0x0000000003067211 */ /* 0x000fe400078f20ff */
[----:B------:R-:W-:Y:S02]  /*00c0*/  SHF.R.S32.HI R9, RZ, 0x1f, R0 ;  /* 0x0000001fff097819 */ /* 0x000fe40000011400 */
[----:B------:R-:W-:Y:S01]  /*00d0*/  SHF.R.S32.HI R7, RZ, 0x4, R6 ;  /* 0x00000004ff077819 */ /* 0x000fe20000011406 */
[----:B------:R-:W2:Y:S01]  /*00e0*/  LDC.64 R2, c[0x0][0x218] ;  /* 0x00008600ff027b82 */ /* 0x000ea20000000a00 */
[----:B------:R-:W-:-:S02]  /*00f0*/  LOP3.LUT R11, R6, 0xfffffff0, RZ, 0xc0, !PT ;  /* 0xfffffff0060b7812 */ /* 0x000fc400078ec0ff */
[----:B------:R-:W-:Y:S02]  /*0100*/  LEA.HI R8, R7, R7, RZ, 0x3 ;  /* 0x0000000707087211 */ /* 0x000fe400078f18ff */
[----:B------:R-:W-:Y:S01]  /*0110*/  LEA.HI R9, R9, R0, RZ, 0x7 ;  /* 0x0000000009097211 */ /* 0x000fe200078f38ff */
[----:B------:R-:W-:Y:S01]  /*0120*/  IMAD.IADD R11, R0, 0x1, -R11 ;  /* 0x00000001000b7824 */ /* 0x000fe200078e0a0b */
[----:B------:R-:W-:Y:S02]  /*0130*/  LOP3.LUT R8, R8, 0xfffffff8, RZ, 0xc0, !PT ;  /* 0xfffffff808087812 */ /* 0x000fe400078ec0ff */
[----:B------:R-:W-:-:S03]  /*0140*/  ISETP.GE.AND P0, PT, R0, 0x200, PT ;  /* 0x000002000000780c */ /* 0x000fc60003f06270 */
[----:B------:R-:W-:Y:S01]  /*0150*/  IMAD.IADD R10, R7, 0x1, -R8 ;  /* 0x00000001070a7824 */ /* 0x000fe200078e0a08 */
[----:B------:R-:W-:Y:S01]  /*0160*/  SHF.R.S32.HI R8, RZ, 0x7, R9 ;  /* 0x00000007ff087819 */ /* 0x000fe20000011409 */
[----:B------:R-:W3:Y:S01]  /*0170*/  LDC.64 R6, c[0x0][0x210] ;  /* 0x00008400ff067b82 */ /* 0x000ee20000000a00 */
[----:B------:R-:W-:Y:S01]  /*0180*/  LOP3.LUT R9, R9, 0xffffff80, RZ, 0xc0, !PT ;  /* 0xffffff8009097812 */ /* 0x000fe200078ec0ff */
[C---:B------:R-:W-:Y:S01]  /*0190*/  VIADD R12, R10.reuse, 0xfffffffc ;  /* 0xfffffffc0a0c7836 */ /* 0x040fe20000000000 */
[----:B------:R-:W-:Y:S01]  /*01a0*/  ISETP.GT.AND P3, PT, R10, 0x3, !P0 ;  /* 0x000000030a00780c */ /* 0x000fe20004764270 */
[----:B------:R-:W-:Y:S01]  /*01b0*/  IMAD R11, R8, 0x40, R11 ;  /* 0x00000040080b7824 */ /* 0x000fe200078e020b */
[----:B------:R-:W-:Y:S01]  /*01c0*/  ISETP.GE.AND P1, PT, R10, 0x4, PT ;  /* 0x000000040a00780c */ /* 0x000fe20003f26270 */
[----:B-1----:R-:W-:-:S03]  /*01d0*/  IMAD.WIDE R4, R12, 0x4, R4 ;  /* 0x000000040c047825 */ /* 0x002fc600078e0204 */
[----:B------:R-:W-:Y:S01]  /*01e0*/  ISETP.LT.AND P2, PT, R0, 0x200, !P1 ;  /* 0x000002000000780c */ /* 0x000fe20004f41270 */
[----:B------:R-:W-:Y:S01]  /*01f0*/  IMAD R11, R12, 0x10, R11 ;  /* 0x000000100c0b7824 */ /* 0x000fe200078e020b */
[----:B------:R-:W-:Y:S01]  /*0200*/  CS2R R12, SRZ ;  /* 0x00000000000c7805 */ /* 0x000fe2000001ff00 */
[----:B------:R-:W-:Y:S02]  /*0210*/  IMAD.IADD R9, R0, 0x1, -R9 ;  /* 0x0000000100097824 */ /* 0x000fe400078e0a09 */
[----:B--2---:R-:W-:Y:S02]  /*0220*/  IMAD.WIDE R2, R11, 0x4, R2 ;  /* 0x000000040b027825 */ /* 0x004fe400078e0202 */
[----:B------:R-:W2:Y:S02]  /*0230*/  @P3 LDG.E.EL R14, desc[UR4][R4.64] ;  /* 0x00000004040e3981 */ /* 0x000ea4000c2e1900 */
[----:B------:R-:W-:Y:S02]  /*0240*/  IMAD R9, R8, 0x40, R9 ;  /* 0x0000004008097824 */ /* 0x000fe400078e0209 */
[----:B------:R1:W4:Y:S01]  /*0250*/  @P3 LDG.E.64 R12, desc[UR4][R2.64] ;  /* 0x00000004020c3981 */ /* 0x000322000c1e1b00 */
[----:B------:R-:W-:-:S03]  /*0260*/  CS2R R10, SRZ ;  /* 0x00000000000a7805 */ /* 0x000fc6000001ff00 */
[----:B------:R-:W5:Y:S01]  /*0270*/  @P3 LDG.E.EL R15, desc[UR4][R4.64] ;  /* 0x00000004040f3981 */ /* 0x000f62000c2e1900 */
[----:B---3--:R-:W-:Y:S02]  /*0280*/  IMAD.WIDE R6, R9, 0x4, R6 ;  /* 0x0000000409067825 */ /* 0x008fe400078e0206 */
[----:B------:R-:W1:Y:S03]  /*0290*/  LDC.64 R8, c[0x0][0x228] ;  /* 0x00008a00ff087b82 */ /* 0x000e660000000a00 */
[----:B------:R-:W3:Y:S01]  /*02a0*/  @P2 LDG.E.64 R10, desc[UR4][R6.64] ;  /* 0x00000004060a2981 */ /* 0x000ee2000c1e1b00 */
[----:B-1----:R-:W-:Y:S01]  /*02b0*/  IMAD.WIDE R2, R0, 0x4, R8 ;  /* 0x0000000400027825 */ /* 0x002fe200078e0208 */
[----:B----4-:R-:W-:Y:S02]  /*02c0*/  SEL R16, R13, RZ, P3 ;  /* 0x000000ff0d107207 */ /* 0x010fe40001800000 */
[----:B------:R-:W-:-:S02]  /*02d0*/  SEL R12, R12, RZ, P3 ;  /* 0x000000ff0c0c7207 */ /* 0x000fc40001800000 */
[----:B-----5:R-:W-:Y:S02]  /*02e0*/  SEL R15, R15, RZ, P3 ;  /* 0x000000ff0f0f7207 */ /* 0x020fe40001800000 */
[----:B--2---:R-:W-:Y:S02]  /*02f0*/  SEL R13, R14, RZ, P3 ;  /* 0x000000ff0e0d7207 */ /* 0x004fe40001800000 */
[C---:B------:R-:W-:Y:S01]  /*0300*/  FSETP.GEU.AND P4, PT, R16.reuse, -R15, PT ;  /* 0x8000000f1000720b */ /* 0x040fe20003f8e000 */
[----:B------:R-:W-:Y:S01]  /*0310*/  FADD R15, R16, R15 ;  /* 0x0000000f100f7221 */ /* 0x000fe20000000000 */
[C---:B------:R-:W-:Y:S01]  /*0320*/  FSETP.GEU.AND P3, PT, R12.reuse, -R13, PT ;  /* 0x8000000d0c00720b */ /* 0x040fe20003f6e000 */
[----:B------:R-:W-:Y:S01]  /*0330*/  FADD R4, R12, R13 ;  /* 0x0000000d0c047221 */ /* 0x000fe20000000000 */
[----:B---3--:R-:W-:Y:S02]  /*0340*/  SEL R10, R10, RZ, P2 ;  /* 0x000000ff0a0a7207 */ /* 0x008fe40001000000 */
[----:B------:R-:W-:-:S02]  /*0350*/  SEL R11, R11, RZ, P2 ;  /* 0x000000ff0b0b7207 */ /* 0x000fc40001000000 */
[----:B------:R-:W-:Y:S02]  /*0360*/  @P1 FSEL R10, R4, RZ, P3 ;  /* 0x000000ff040a1208 */ /* 0x000fe40001800000 */
[----:B------:R-:W-:Y:S01]  /*0370*/  @P1 FSEL R11, R15, RZ, P4 ;  /* 0x000000ff0f0b1208 */ /* 0x000fe20002000000 */
[----:B------:R-:W-:Y:S06]  /*0380*/  @P0 EXIT ;  /* 0x000000000000094d */ /* 0x000fec0003800000 */
[----:B------:R-:W-:Y:S01]  /*0390*/  STG.E.64 desc[UR4][R2.64], R10 ;  /* 0x0000000a02007986 */ /* 0x000fe2000c101b04 */
[----:B------:R-:W-:Y:S05]  /*03a0*/  EXIT ;  /* 0x000000000000794d */ /* 0x000fea0003800000 */
.L_x_0:
[----:B------:R-:W-:-:S00]  /*03b0*/  BRA `(.L_x_0) ;  /* 0xfffffffc00fc7947 */ /* 0x000fc0000383ffff */
[----:B------:R-:W-:-:S00]  /*03c0*/  NOP ;  /* 0x0000000000007918 */ /* 0x000fc00000000000 */
        /* <DEDUP_REMOVED lines=11> */
.L_x_1:


//--------------------- .nv.constant0.triton_poi_fused_cat_0 --------------------------
	.section	.nv.constant0.triton_poi_fused_cat_0,"a",@progbits
	.sectionflags	@""
	.align	4
.nv.constant0.triton_poi_fused_cat_0:
	.zero		564
